//
// Generated by NVIDIA NVVM Compiler
//
// Compiler Build ID: CL-36424714
// Cuda compilation tools, release 13.0, V13.0.88
// Based on NVVM 20.0.0
//

.version 9.0
.target sm_100
.address_size 64

	// .globl	_Z3dotPfS_S_j
// _ZZ3dotPfS_S_jE4temp has been demoted

.visible .entry _Z3dotPfS_S_j(
	.param .u64 .ptr .align 1 _Z3dotPfS_S_j_param_0,
	.param .u64 .ptr .align 1 _Z3dotPfS_S_j_param_1,
	.param .u64 .ptr .align 1 _Z3dotPfS_S_j_param_2,
	.param .u32 _Z3dotPfS_S_j_param_3
)
{
	.reg .pred 	%p<5>;
	.reg .b32 	%r<12>;
	.reg .b32 	%f<8>;
	.reg .b64 	%rd<12>;
	// demoted variable
	.shared .align 4 .b8 _ZZ3dotPfS_S_jE4temp[128];
	ld.param.u64 	%rd2, [_Z3dotPfS_S_j_param_0];
	ld.param.u64 	%rd3, [_Z3dotPfS_S_j_param_1];
	ld.param.u64 	%rd1, [_Z3dotPfS_S_j_param_2];
	cvta.to.global.u64 	%rd4, %rd3;
	cvta.to.global.u64 	%rd5, %rd2;
	mov.u32 	%r1, %tid.x;
	mul.wide.u32 	%rd6, %r1, 4;
	add.s64 	%rd7, %rd5, %rd6;
	ld.global.f32 	%f1, [%rd7];
	add.s64 	%rd8, %rd4, %rd6;
	ld.global.f32 	%f2, [%rd8];
	mul.f32 	%f3, %f1, %f2;
	shl.b32 	%r6, %r1, 2;
	mov.u32 	%r7, _ZZ3dotPfS_S_jE4temp;
	add.s32 	%r2, %r7, %r6;
	st.shared.f32 	[%r2], %f3;
	mov.u32 	%r11, %ntid.x;
	bar.sync 	0;
	setp.lt.u32 	%p1, %r11, 2;
	@%p1 bra 	$L__BB0_4;
$L__BB0_1:
	shr.u32 	%r5, %r11, 1;
	setp.ge.u32 	%p2, %r1, %r5;
	@%p2 bra 	$L__BB0_3;
	shl.b32 	%r8, %r5, 2;
	add.s32 	%r9, %r2, %r8;
	ld.shared.f32 	%f4, [%r9];
	ld.shared.f32 	%f5, [%r2];
	add.f32 	%f6, %f4, %f5;
	st.shared.f32 	[%r2], %f6;
$L__BB0_3:
	bar.sync 	0;
	setp.gt.u32 	%p3, %r11, 3;
	mov.u32 	%r11, %r5;
	@%p3 bra 	$L__BB0_1;
$L__BB0_4:
	setp.ne.s32 	%p4, %r1, 0;
	@%p4 bra 	$L__BB0_6;
	ld.shared.f32 	%f7, [_ZZ3dotPfS_S_jE4temp];
	mov.u32 	%r10, %ctaid.x;
	cvta.to.global.u64 	%rd9, %rd1;
	mul.wide.u32 	%rd10, %r10, 4;
	add.s64 	%rd11, %rd9, %rd10;
	st.global.f32 	[%rd11], %f7;
$L__BB0_6:
	ret;

}


// ===== COMPILED SASS (sm_100) =====

	.target	sm_100

	.elftype	@"ET_EXEC"


//--------------------- .note.nv.tkinfo           --------------------------
	.section	.note.nv.tkinfo,"",@"SHT_NOTE"
	.sectionflags	@"SHF_NOTE_NV_TKINFO"
	.tkinfo
        /*0018*/ 	.word	0x00000002
        /*0030*/ 	.string	""
        /*0030*/ 	.string	"ptxas"
        /*0030*/ 	.string	"Cuda compilation tools, release 13.0, V13.0.88"
        /*0030*/ 	.string	"Build cuda_13.0.r13.0/compiler.36424714_0"
        /*0030*/ 	.string	"-arch sm_100 -m 64 "



//--------------------- .note.nv.cuinfo           --------------------------
	.section	.note.nv.cuinfo,"",@"SHT_NOTE"
	.sectionflags	@"SHF_NOTE_NV_CUINFO"
        /*0018*/ 	.short	0x0002
        /*001a*/ 	.short	0x0064
        /*001c*/ 	.short	0x0082
	.zero		2


//--------------------- .nv.info                  --------------------------
	.section	.nv.info,"",@"SHT_CUDA_INFO"
	.align	4


	//----- nvinfo : EIATTR_REGCOUNT
	.align		4
        /*0000*/ 	.byte	0x04, 0x2f
        /*0002*/ 	.short	(.L_1 - .L_0)
	.align		4
.L_0:
        /*0004*/ 	.word	index@(_Z3dotPfS_S_j)
        /*0008*/ 	.word	0x0000000c


	//----- nvinfo : EIATTR_FRAME_SIZE
	.align		4
.L_1:
        /*000c*/ 	.byte	0x04, 0x11
        /*000e*/ 	.short	(.L_3 - .L_2)
	.align		4
.L_2:
        /*0010*/ 	.word	index@(_Z3dotPfS_S_j)
        /*0014*/ 	.word	0x00000000


	//----- nvinfo : EIATTR_MIN_STACK_SIZE
	.align		4
.L_3:
        /*0018*/ 	.byte	0x04, 0x12
        /*001a*/ 	.short	(.L_5 - .L_4)
	.align		4
.L_4:
        /*001c*/ 	.word	index@(_Z3dotPfS_S_j)
        /*0020*/ 	.word	0x00000000
.L_5:


//--------------------- .nv.compat                --------------------------
	.section	.nv.compat,"",@"SHT_CUDA_COMPAT_INFO"
	.align	4
        /*0000*/ 	.byte	0x02, 0x09, 0x00, 0x00, 0x02, 0x02, 0x01, 0x00, 0x02, 0x05, 0x05, 0x00, 0x03, 0x07, 0x01, 0x01
        /*0010*/ 	.byte	0x02, 0x03, 0x00, 0x00, 0x02, 0x06, 0x01, 0x00, 0x04, 0x0b, 0x08, 0x00, 0x09, 0x00, 0x00, 0x00
        /*0020*/ 	.byte	0x00, 0x00, 0x00, 0x00


//--------------------- .nv.info._Z3dotPfS_S_j    --------------------------
	.section	.nv.info._Z3dotPfS_S_j,"",@"SHT_CUDA_INFO"
	.sectionflags	@""
	.align	4


	//----- nvinfo : EIATTR_CUDA_API_VERSION
	.align		4
        /*0000*/ 	.byte	0x04, 0x37
        /*0002*/ 	.short	(.L_7 - .L_6)
.L_6:
        /*0004*/ 	.word	0x00000082


	//----- nvinfo : EIATTR_KPARAM_INFO
	.align		4
.L_7:
        /*0008*/ 	.byte	0x04, 0x17
        /*000a*/ 	.short	(.L_9 - .L_8)
.L_8:
        /*000c*/ 	.word	0x00000000
        /*0010*/ 	.short	0x0003
        /*0012*/ 	.short	0x0018
        /*0014*/ 	.byte	0x00, 0xf0, 0x11, 0x00


	//----- nvinfo : EIATTR_KPARAM_INFO
	.align		4
.L_9:
        /*0018*/ 	.byte	0x04, 0x17
        /*001a*/ 	.short	(.L_11 - .L_10)
.L_10:
        /*001c*/ 	.word	0x00000000
        /*0020*/ 	.short	0x0002
        /*0022*/ 	.short	0x0010
        /*0024*/ 	.byte	0x00, 0xf5, 0x21, 0x00


	//----- nvinfo : EIATTR_KPARAM_INFO
	.align		4
.L_11:
        /*0028*/ 	.byte	0x04, 0x17
        /*002a*/ 	.short	(.L_13 - .L_12)
.L_12:
        /*002c*/ 	.word	0x00000000
        /*0030*/ 	.short	0x0001
        /*0032*/ 	.short	0x0008
        /*0034*/ 	.byte	0x00, 0xf5, 0x21, 0x00


	//----- nvinfo : EIATTR_KPARAM_INFO
	.align		4
.L_13:
        /*0038*/ 	.byte	0x04, 0x17
        /*003a*/ 	.short	(.L_15 - .L_14)
.L_14:
        /*003c*/ 	.word	0x00000000
        /*0040*/ 	.short	0x0000
        /*0042*/ 	.short	0x0000
        /*0044*/ 	.byte	0x00, 0xf5, 0x21, 0x00


	//----- nvinfo : EIATTR_SPARSE_MMA_MASK
	.align		4
.L_15:
        /*0048*/ 	.byte	0x03, 0x50
        /*004a*/ 	.short	0x0000


	//----- nvinfo : EIATTR_MAXREG_COUNT
	.align		4
        /*004c*/ 	.byte	0x03, 0x1b
        /*004e*/ 	.short	0x00ff


	//----- nvinfo : EIATTR_NUM_BARRIERS
	.align		4
        /*0050*/ 	.byte	0x02, 0x4c
        /*0052*/ 	.byte	0x01
	.zero		1


	//----- nvinfo : EIATTR_MERCURY_ISA_VERSION
	.align		4
        /*0054*/ 	.byte	0x03, 0x5f
        /*0056*/ 	.short	0x0101


	//----- nvinfo : EIATTR_VRC_CTA_INIT_COUNT
	.align		4
        /*0058*/ 	.byte	0x02, 0x4a
	.zero		1
	.zero		1


	//----- nvinfo : EIATTR_EXIT_INSTR_OFFSETS
	.align		4
        /*005c*/ 	.byte	0x04, 0x1c
        /*005e*/ 	.short	(.L_17 - .L_16)


	//   ....[0]....
.L_16:
        /*0060*/ 	.word	0x00000200


	//   ....[1]....
        /*0064*/ 	.word	0x00000290


	//----- nvinfo : EIATTR_CBANK_PARAM_SIZE
	.align		4
.L_17:
        /*0068*/ 	.byte	0x03, 0x19
        /*006a*/ 	.short	0x001c


	//----- nvinfo : EIATTR_PARAM_CBANK
	.align		4
        /*006c*/ 	.byte	0x04, 0x0a
        /*006e*/ 	.short	(.L_19 - .L_18)
	.align		4
.L_18:
        /*0070*/ 	.word	index@(.nv.constant0._Z3dotPfS_S_j)
        /*0074*/ 	.short	0x0380
        /*0076*/ 	.short	0x001c


	//----- nvinfo : EIATTR_SW_WAR
	.align		4
.L_19:
        /*0078*/ 	.byte	0x04, 0x36
        /*007a*/ 	.short	(.L_21 - .L_20)
.L_20:
        /*007c*/ 	.word	0x00000008
.L_21:


//--------------------- .nv.callgraph             --------------------------
	.section	.nv.callgraph,"",@"SHT_CUDA_CALLGRAPH"
	.align	4
	.sectionentsize	8
	.align		4
        /*0000*/ 	.word	0x00000000
	.align		4
        /*0004*/ 	.word	0xffffffff
	.align		4
        /*0008*/ 	.word	0x00000000
	.align		4
        /*000c*/ 	.word	0xfffffffe
	.align		4
        /*0010*/ 	.word	0x00000000
	.align		4
        /*0014*/ 	.word	0xfffffffd
	.align		4
        /*0018*/ 	.word	0x00000000
	.align		4
        /*001c*/ 	.word	0xfffffffc


//--------------------- .text._Z3dotPfS_S_j       --------------------------
	.section	.text._Z3dotPfS_S_j,"ax",@progbits
	.align	128
        .global         _Z3dotPfS_S_j
        .type           _Z3dotPfS_S_j,@function
        .size           _Z3dotPfS_S_j,(.L_x_3 - _Z3dotPfS_S_j)
        .other          _Z3dotPfS_S_j,@"STO_CUDA_ENTRY STV_DEFAULT"
_Z3dotPfS_S_j:
.text._Z3dotPfS_S_j:
[----:B------:R-:W-:Y:S01]  /*0000*/  LDC R1, c[0x0][0x37c] ;  /* 0x0000df00ff017b82 */ /* 0x000fe20000000800 */
[----:B------:R-:W0:Y:S07]  /*0010*/  S2R R9, SR_TID.X ;  /* 0x0000000000097919 */ /* 0x000e2e0000002100 */
[----:B------:R-:W0:Y:S01]  /*0020*/  LDC.64 R2, c[0x0][0x380] ;  /* 0x0000e000ff027b82 */ /* 0x000e220000000a00 */
[----:B------:R-:W1:Y:S07]  /*0030*/  LDCU.64 UR6, c[0x0][0x358] ;  /* 0x00006b00ff0677ac */ /* 0x000e6e0008000a00 */
[----:B------:R-:W2:Y:S01]  /*0040*/  LDC.64 R4, c[0x0][0x388] ;  /* 0x0000e200ff047b82 */ /* 0x000ea20000000a00 */
[----:B0-----:R-:W-:-:S04]  /*0050*/  IMAD.WIDE.U32 R2, R9, 0x4, R2 ;  /* 0x0000000409027825 */ /* 0x001fc800078e0002 */
[C---:B--2---:R-:W-:Y:S02]  /*0060*/  IMAD.WIDE.U32 R4, R9.reuse, 0x4, R4 ;  /* 0x0000000409047825 */ /* 0x044fe400078e0004 */
[----:B-1----:R-:W2:Y:S04]  /*0070*/  LDG.E R2, desc[UR6][R2.64] ;  /* 0x0000000602027981 */ /* 0x002ea8000c1e1900 */
[----:B------:R-:W2:Y:S01]  /*0080*/  LDG.E R5, desc[UR6][R4.64] ;  /* 0x0000000604057981 */ /* 0x000ea2000c1e1900 */
[----:B------:R-:W0:Y:S01]  /*0090*/  S2UR UR5, SR_CgaCtaId ;  /* 0x00000000000579c3 */ /* 0x000e220000008800 */
[----:B------:R-:W-:Y:S01]  /*00a0*/  UMOV UR4, 0x400 ;  /* 0x0000040000047882 */ /* 0x000fe20000000000 */
[----:B------:R-:W1:Y:S01]  /*00b0*/  LDCU UR8, c[0x0][0x360] ;  /* 0x00006c00ff0877ac */ /* 0x000e620008000800 */
[----:B------:R-:W-:Y:S01]  /*00c0*/  ISETP.NE.AND P0, PT, R9, RZ, PT ;  /* 0x000000ff0900720c */ /* 0x000fe20003f05270 */
[----:B-1----:R-:W-:-:S02]  /*00d0*/  UISETP.GE.U32.AND UP0, UPT, UR8, 0x2, UPT ;  /* 0x000000020800788c */ /* 0x002fc4000bf06070 */
[----:B0-----:R-:W-:-:S06]  /*00e0*/  ULEA UR4, UR5, UR4, 0x18 ;  /* 0x0000000405047291 */ /* 0x001fcc000f8ec0ff */
[----:B------:R-:W-:Y:S01]  /*00f0*/  LEA R7, R9, UR4, 0x2 ;  /* 0x0000000409077c11 */ /* 0x000fe2000f8e10ff */
[----:B--2---:R-:W-:-:S05]  /*0100*/  FMUL R0, R2, R5 ;  /* 0x0000000502007220 */ /* 0x004fca0000400000 */
[----:B------:R0:W-:Y:S01]  /*0110*/  STS [R7], R0 ;  /* 0x0000000007007388 */ /* 0x0001e20000000800 */
[----:B------:R-:W-:Y:S06]  /*0120*/  BAR.SYNC.DEFER_BLOCKING 0x0 ;  /* 0x0000000000007b1d */ /* 0x000fec0000010000 */
[----:B------:R-:W-:Y:S05]  /*0130*/  BRA.U !UP0, `(.L_x_0) ;  /* 0x0000000108307547 */ /* 0x000fea000b800000 */
[----:B0-----:R-:W-:-:S07]  /*0140*/  MOV R0, UR8 ;  /* 0x0000000800007c02 */ /* 0x001fce0008000f00 */
.L_x_1:
[----:B------:R-:W-:-:S04]  /*0150*/  SHF.R.U32.HI R6, RZ, 0x1, R0 ;  /* 0x00000001ff067819 */ /* 0x000fc80000011600 */
[----:B------:R-:W-:-:S13]  /*0160*/  ISETP.GE.U32.AND P1, PT, R9, R6, PT ;  /* 0x000000060900720c */ /* 0x000fda0003f26070 */
[----:B------:R-:W-:Y:S01]  /*0170*/  @!P1 LEA R2, R6, R7, 0x2 ;  /* 0x0000000706029211 */ /* 0x000fe200078e10ff */
[----:B------:R-:W-:Y:S05]  /*0180*/  @!P1 LDS R3, [R7] ;  /* 0x0000000007039984 */ /* 0x000fea0000000800 */
[----:B------:R-:W0:Y:S02]  /*0190*/  @!P1 LDS R2, [R2] ;  /* 0x0000000002029984 */ /* 0x000e240000000800 */
[----:B0-----:R-:W-:-:S05]  /*01a0*/  @!P1 FADD R4, R2, R3 ;  /* 0x0000000302049221 */ /* 0x001fca0000000000 */
[----:B------:R1:W-:Y:S01]  /*01b0*/  @!P1 STS [R7], R4 ;  /* 0x0000000407009388 */ /* 0x0003e20000000800 */
[----:B------:R-:W-:Y:S01]  /*01c0*/  BAR.SYNC.DEFER_BLOCKING 0x0 ;  /* 0x0000000000007b1d */ /* 0x000fe20000010000 */
[----:B------:R-:W-:Y:S02]  /*01d0*/  ISETP.GT.U32.AND P1, PT, R0, 0x3, PT ;  /* 0x000000030000780c */ /* 0x000fe40003f24070 */
[----:B------:R-:W-:-:S11]  /*01e0*/  MOV R0, R6 ;  /* 0x0000000600007202 */ /* 0x000fd60000000f00 */
[----:B-1----:R-:W-:Y:S05]  /*01f0*/  @P1 BRA `(.L_x_1) ;  /* 0xfffffffc00d41947 */ /* 0x002fea000383ffff */
.L_x_0:
[----:B------:R-:W-:Y:S05]  /*0200*/  @P0 EXIT ;  /* 0x000000000000094d */ /* 0x000fea0003800000 */
[----:B------:R-:W1:Y:S01]  /*0210*/  S2UR UR5, SR_CgaCtaId ;  /* 0x00000000000579c3 */ /* 0x000e620000008800 */
[----:B------:R-:W-:Y:S01]  /*0220*/  UMOV UR4, 0x400 ;  /* 0x0000040000047882 */ /* 0x000fe20000000000 */
[----:B0-----:R-:W0:Y:S06]  /*0230*/  S2R R7, SR_CTAID.X ;  /* 0x0000000000077919 */ /* 0x001e2c0000002500 */
[----:B------:R-:W0:Y:S01]  /*0240*/  LDC.64 R2, c[0x0][0x390] ;  /* 0x0000e400ff027b82 */ /* 0x000e220000000a00 */
[----:B-1----:R-:W-:-:S09]  /*0250*/  ULEA UR4, UR5, UR4, 0x18 ;  /* 0x0000000405047291 */ /* 0x002fd2000f8ec0ff */
[----:B------:R-:W1:Y:S01]  /*0260*/  LDS R5, [UR4] ;  /* 0x00000004ff057984 */ /* 0x000e620008000800 */
[----:B0-----:R-:W-:-:S05]  /*0270*/  IMAD.WIDE.U32 R2, R7, 0x4, R2 ;  /* 0x0000000407027825 */ /* 0x001fca00078e0002 */
[----:B-1----:R-:W-:Y:S01]  /*0280*/  STG.E desc[UR6][R2.64], R5 ;  /* 0x0000000502007986 */ /* 0x002fe2000c101906 */
[----:B------:R-:W-:Y:S05]  /*0290*/  EXIT ;  /* 0x000000000000794d */ /* 0x000fea0003800000 */
.L_x_2:
[----:B------:R-:W-:-:S00]  /*02a0*/  BRA `(.L_x_2) ;  /* 0xfffffffc00fc7947 */ /* 0x000fc0000383ffff */
[----:B------:R-:W-:-:S00]  /*02b0*/  NOP ;  /* 0x0000000000007918 */ /* 0x000fc00000000000 */
        /* <DEDUP_REMOVED lines=12> */
.L_x_3:


//--------------------- .nv.shared._Z3dotPfS_S_j  --------------------------
	.section	.nv.shared._Z3dotPfS_S_j,"aw",@nobits
	.sectionflags	@""
	.align	4
.nv.shared._Z3dotPfS_S_j:
	.zero		1152


//--------------------- .nv.shared.reserved.0     --------------------------
	.section	.nv.shared.reserved.0,"aw",@nobits
	.weak		__nv_reservedSMEM_offset_0_alias
	.size		__nv_reservedSMEM_offset_0_alias, 0, 64
	.other		__nv_reservedSMEM_offset_0_alias,@"STO_CUDA_RESERVED_SHARED STV_DEFAULT"
__nv_reservedSMEM_offset_0_alias:
	.zero		0
	.zero		64


//--------------------- .nv.constant0._Z3dotPfS_S_j --------------------------
	.section	.nv.constant0._Z3dotPfS_S_j,"a",@progbits
	.sectionflags	@""
	.align	4
.nv.constant0._Z3dotPfS_S_j:
	.zero		924


//--------------------- SYMBOLS --------------------------

	.type		.nv.reservedSmem.offset0,@object
	.size		.nv.reservedSmem.offset0,0x4
	.type		.nv.reservedSmem.cap,@object
	.size		.nv.reservedSmem.cap,0x4
